//
// Generated by NVIDIA NVVM Compiler
//
// Compiler Build ID: CL-36424714
// Cuda compilation tools, release 13.0, V13.0.88
// Based on NVVM 20.0.0
//

.version 9.0
.target sm_100
.address_size 64

	// .globl	matrixMultiply

.visible .entry matrixMultiply(
	.param .u64 .ptr .align 1 matrixMultiply_param_0,
	.param .u64 .ptr .align 1 matrixMultiply_param_1,
	.param .u64 .ptr .align 1 matrixMultiply_param_2,
	.param .u32 matrixMultiply_param_3
)
{
	.reg .pred 	%p<10>;
	.reg .b32 	%r<40>;
	.reg .b32 	%f<67>;
	.reg .b64 	%rd<67>;

	ld.param.u64 	%rd14, [matrixMultiply_param_0];
	ld.param.u64 	%rd15, [matrixMultiply_param_1];
	ld.param.u32 	%r18, [matrixMultiply_param_3];
	cvta.to.global.u64 	%rd1, %rd15;
	cvta.to.global.u64 	%rd2, %rd14;
	mov.u32 	%r19, %ctaid.y;
	mov.u32 	%r20, %ntid.y;
	mov.u32 	%r21, %tid.y;
	mad.lo.s32 	%r1, %r19, %r20, %r21;
	mov.u32 	%r22, %ctaid.x;
	mov.u32 	%r23, %ntid.x;
	mov.u32 	%r24, %tid.x;
	mad.lo.s32 	%r2, %r22, %r23, %r24;
	max.s32 	%r25, %r1, %r2;
	setp.ge.s32 	%p1, %r25, %r18;
	@%p1 bra 	$L__BB0_13;
	mul.lo.s32 	%r3, %r18, %r1;
	and.b32  	%r4, %r18, 7;
	setp.lt.u32 	%p2, %r18, 8;
	mov.f32 	%f66, 0f00000000;
	mov.b32 	%r38, 0;
	@%p2 bra 	$L__BB0_4;
	and.b32  	%r38, %r18, 2147483640;
	neg.s32 	%r36, %r38;
	mul.wide.s32 	%rd16, %r18, 4;
	add.s64 	%rd3, %rd1, %rd16;
	shl.b32 	%r7, %r18, 3;
	mul.wide.s32 	%rd17, %r18, 8;
	add.s64 	%rd4, %rd1, %rd17;
	mul.wide.s32 	%rd18, %r18, 12;
	add.s64 	%rd5, %rd1, %rd18;
	mul.wide.s32 	%rd19, %r18, 16;
	add.s64 	%rd6, %rd1, %rd19;
	mul.wide.s32 	%rd20, %r18, 20;
	add.s64 	%rd7, %rd1, %rd20;
	mul.wide.s32 	%rd21, %r18, 24;
	add.s64 	%rd8, %rd1, %rd21;
	mul.wide.s32 	%rd22, %r18, 28;
	add.s64 	%rd9, %rd1, %rd22;
	mul.wide.u32 	%rd23, %r3, 4;
	add.s64 	%rd24, %rd23, %rd2;
	add.s64 	%rd66, %rd24, 16;
	mov.f32 	%f66, 0f00000000;
	mov.u32 	%r35, %r2;
$L__BB0_3:
	.pragma "nounroll";
	mul.wide.s32 	%rd25, %r35, 4;
	add.s64 	%rd26, %rd3, %rd25;
	add.s64 	%rd27, %rd4, %rd25;
	add.s64 	%rd28, %rd5, %rd25;
	add.s64 	%rd29, %rd6, %rd25;
	add.s64 	%rd30, %rd7, %rd25;
	add.s64 	%rd31, %rd8, %rd25;
	add.s64 	%rd32, %rd9, %rd25;
	add.s64 	%rd33, %rd1, %rd25;
	ld.global.f32 	%f16, [%rd66+-16];
	ld.global.f32 	%f17, [%rd33];
	fma.rn.f32 	%f18, %f16, %f17, %f66;
	ld.global.f32 	%f19, [%rd66+-12];
	ld.global.f32 	%f20, [%rd26];
	fma.rn.f32 	%f21, %f19, %f20, %f18;
	ld.global.f32 	%f22, [%rd66+-8];
	ld.global.f32 	%f23, [%rd27];
	fma.rn.f32 	%f24, %f22, %f23, %f21;
	ld.global.f32 	%f25, [%rd66+-4];
	ld.global.f32 	%f26, [%rd28];
	fma.rn.f32 	%f27, %f25, %f26, %f24;
	ld.global.f32 	%f28, [%rd66];
	ld.global.f32 	%f29, [%rd29];
	fma.rn.f32 	%f30, %f28, %f29, %f27;
	ld.global.f32 	%f31, [%rd66+4];
	ld.global.f32 	%f32, [%rd30];
	fma.rn.f32 	%f33, %f31, %f32, %f30;
	ld.global.f32 	%f34, [%rd66+8];
	ld.global.f32 	%f35, [%rd31];
	fma.rn.f32 	%f36, %f34, %f35, %f33;
	ld.global.f32 	%f37, [%rd66+12];
	ld.global.f32 	%f38, [%rd32];
	fma.rn.f32 	%f66, %f37, %f38, %f36;
	add.s32 	%r36, %r36, 8;
	add.s32 	%r35, %r35, %r7;
	add.s64 	%rd66, %rd66, 32;
	setp.ne.s32 	%p3, %r36, 0;
	@%p3 bra 	$L__BB0_3;
$L__BB0_4:
	setp.eq.s32 	%p4, %r4, 0;
	@%p4 bra 	$L__BB0_12;
	and.b32  	%r13, %r18, 3;
	setp.lt.u32 	%p5, %r4, 4;
	@%p5 bra 	$L__BB0_7;
	add.s32 	%r27, %r38, %r3;
	mul.wide.u32 	%rd34, %r27, 4;
	add.s64 	%rd35, %rd2, %rd34;
	ld.global.f32 	%f40, [%rd35];
	mad.lo.s32 	%r28, %r38, %r18, %r2;
	mul.wide.s32 	%rd36, %r28, 4;
	add.s64 	%rd37, %rd1, %rd36;
	ld.global.f32 	%f41, [%rd37];
	fma.rn.f32 	%f42, %f40, %f41, %f66;
	cvt.u64.u32 	%rd38, %r3;
	cvt.u64.u32 	%rd39, %r38;
	add.s64 	%rd40, %rd39, %rd38;
	shl.b64 	%rd41, %rd40, 2;
	add.s64 	%rd42, %rd2, %rd41;
	ld.global.f32 	%f43, [%rd42+4];
	mul.wide.s32 	%rd43, %r18, 4;
	add.s64 	%rd44, %rd37, %rd43;
	ld.global.f32 	%f44, [%rd44];
	fma.rn.f32 	%f45, %f43, %f44, %f42;
	ld.global.f32 	%f46, [%rd42+8];
	add.s64 	%rd45, %rd44, %rd43;
	ld.global.f32 	%f47, [%rd45];
	fma.rn.f32 	%f48, %f46, %f47, %f45;
	ld.global.f32 	%f49, [%rd42+12];
	add.s64 	%rd46, %rd45, %rd43;
	ld.global.f32 	%f50, [%rd46];
	fma.rn.f32 	%f66, %f49, %f50, %f48;
	add.s32 	%r38, %r38, 4;
$L__BB0_7:
	setp.eq.s32 	%p6, %r13, 0;
	@%p6 bra 	$L__BB0_12;
	setp.eq.s32 	%p7, %r13, 1;
	@%p7 bra 	$L__BB0_10;
	add.s32 	%r29, %r38, %r3;
	mul.wide.u32 	%rd47, %r29, 4;
	add.s64 	%rd48, %rd2, %rd47;
	ld.global.f32 	%f52, [%rd48];
	mad.lo.s32 	%r30, %r38, %r18, %r2;
	mul.wide.s32 	%rd49, %r30, 4;
	add.s64 	%rd50, %rd1, %rd49;
	ld.global.f32 	%f53, [%rd50];
	fma.rn.f32 	%f54, %f52, %f53, %f66;
	cvt.u64.u32 	%rd51, %r3;
	cvt.u64.u32 	%rd52, %r38;
	add.s64 	%rd53, %rd52, %rd51;
	shl.b64 	%rd54, %rd53, 2;
	add.s64 	%rd55, %rd2, %rd54;
	ld.global.f32 	%f55, [%rd55+4];
	mul.wide.s32 	%rd56, %r18, 4;
	add.s64 	%rd57, %rd50, %rd56;
	ld.global.f32 	%f56, [%rd57];
	fma.rn.f32 	%f66, %f55, %f56, %f54;
	add.s32 	%r38, %r38, 2;
$L__BB0_10:
	and.b32  	%r31, %r18, 1;
	setp.eq.b32 	%p8, %r31, 1;
	not.pred 	%p9, %p8;
	@%p9 bra 	$L__BB0_12;
	add.s32 	%r32, %r38, %r3;
	mul.wide.u32 	%rd58, %r32, 4;
	add.s64 	%rd59, %rd2, %rd58;
	ld.global.f32 	%f57, [%rd59];
	mad.lo.s32 	%r33, %r38, %r18, %r2;
	mul.wide.s32 	%rd60, %r33, 4;
	add.s64 	%rd61, %rd1, %rd60;
	ld.global.f32 	%f58, [%rd61];
	fma.rn.f32 	%f66, %f57, %f58, %f66;
$L__BB0_12:
	ld.param.u64 	%rd65, [matrixMultiply_param_2];
	add.s32 	%r34, %r3, %r2;
	cvta.to.global.u64 	%rd62, %rd65;
	mul.wide.s32 	%rd63, %r34, 4;
	add.s64 	%rd64, %rd62, %rd63;
	st.global.f32 	[%rd64], %f66;
$L__BB0_13:
	ret;

}


// ===== COMPILED SASS (sm_100) =====

	.target	sm_100

	.elftype	@"ET_EXEC"


//--------------------- .note.nv.tkinfo           --------------------------
	.section	.note.nv.tkinfo,"",@"SHT_NOTE"
	.sectionflags	@"SHF_NOTE_NV_TKINFO"
	.tkinfo
        /*0018*/ 	.word	0x00000002
        /*0030*/ 	.string	""
        /*0030*/ 	.string	"ptxas"
        /*0030*/ 	.string	"Cuda compilation tools, release 13.0, V13.0.88"
        /*0030*/ 	.string	"Build cuda_13.0.r13.0/compiler.36424714_0"
        /*0030*/ 	.string	"-arch sm_100 -m 64 "



//--------------------- .note.nv.cuinfo           --------------------------
	.section	.note.nv.cuinfo,"",@"SHT_NOTE"
	.sectionflags	@"SHF_NOTE_NV_CUINFO"
        /*0018*/ 	.short	0x0002
        /*001a*/ 	.short	0x0064
        /*001c*/ 	.short	0x0082
	.zero		2


//--------------------- .nv.info                  --------------------------
	.section	.nv.info,"",@"SHT_CUDA_INFO"
	.align	4


	//----- nvinfo : EIATTR_REGCOUNT
	.align		4
        /*0000*/ 	.byte	0x04, 0x2f
        /*0002*/ 	.short	(.L_1 - .L_0)
	.align		4
.L_0:
        /*0004*/ 	.word	index@(matrixMultiply)
        /*0008*/ 	.word	0x0000001e


	//----- nvinfo : EIATTR_FRAME_SIZE
	.align		4
.L_1:
        /*000c*/ 	.byte	0x04, 0x11
        /*000e*/ 	.short	(.L_3 - .L_2)
	.align		4
.L_2:
        /*0010*/ 	.word	index@(matrixMultiply)
        /*0014*/ 	.word	0x00000000


	//----- nvinfo : EIATTR_MIN_STACK_SIZE
	.align		4
.L_3:
        /*0018*/ 	.byte	0x04, 0x12
        /*001a*/ 	.short	(.L_5 - .L_4)
	.align		4
.L_4:
        /*001c*/ 	.word	index@(matrixMultiply)
        /*0020*/ 	.word	0x00000000
.L_5:


//--------------------- .nv.compat                --------------------------
	.section	.nv.compat,"",@"SHT_CUDA_COMPAT_INFO"
	.align	4
        /*0000*/ 	.byte	0x02, 0x09, 0x00, 0x00, 0x02, 0x02, 0x01, 0x00, 0x02, 0x05, 0x05, 0x00, 0x03, 0x07, 0x01, 0x01
        /*0010*/ 	.byte	0x02, 0x03, 0x00, 0x00, 0x02, 0x06, 0x01, 0x00, 0x04, 0x0b, 0x08, 0x00, 0x09, 0x00, 0x00, 0x00
        /*0020*/ 	.byte	0x00, 0x00, 0x00, 0x00


//--------------------- .nv.info.matrixMultiply   --------------------------
	.section	.nv.info.matrixMultiply,"",@"SHT_CUDA_INFO"
	.sectionflags	@""
	.align	4


	//----- nvinfo : EIATTR_CUDA_API_VERSION
	.align		4
        /*0000*/ 	.byte	0x04, 0x37
        /*0002*/ 	.short	(.L_7 - .L_6)
.L_6:
        /*0004*/ 	.word	0x00000082


	//----- nvinfo : EIATTR_KPARAM_INFO
	.align		4
.L_7:
        /*0008*/ 	.byte	0x04, 0x17
        /*000a*/ 	.short	(.L_9 - .L_8)
.L_8:
        /*000c*/ 	.word	0x00000000
        /*0010*/ 	.short	0x0003
        /*0012*/ 	.short	0x0018
        /*0014*/ 	.byte	0x00, 0xf0, 0x11, 0x00


	//----- nvinfo : EIATTR_KPARAM_INFO
	.align		4
.L_9:
        /*0018*/ 	.byte	0x04, 0x17
        /*001a*/ 	.short	(.L_11 - .L_10)
.L_10:
        /*001c*/ 	.word	0x00000000
        /*0020*/ 	.short	0x0002
        /*0022*/ 	.short	0x0010
        /*0024*/ 	.byte	0x00, 0xf5, 0x21, 0x00


	//----- nvinfo : EIATTR_KPARAM_INFO
	.align		4
.L_11:
        /*0028*/ 	.byte	0x04, 0x17
        /*002a*/ 	.short	(.L_13 - .L_12)
.L_12:
        /*002c*/ 	.word	0x00000000
        /*0030*/ 	.short	0x0001
        /*0032*/ 	.short	0x0008
        /*0034*/ 	.byte	0x00, 0xf5, 0x21, 0x00


	//----- nvinfo : EIATTR_KPARAM_INFO
	.align		4
.L_13:
        /*0038*/ 	.byte	0x04, 0x17
        /*003a*/ 	.short	(.L_15 - .L_14)
.L_14:
        /*003c*/ 	.word	0x00000000
        /*0040*/ 	.short	0x0000
        /*0042*/ 	.short	0x0000
        /*0044*/ 	.byte	0x00, 0xf5, 0x21, 0x00


	//----- nvinfo : EIATTR_SPARSE_MMA_MASK
	.align		4
.L_15:
        /*0048*/ 	.byte	0x03, 0x50
        /*004a*/ 	.short	0x0000


	//----- nvinfo : EIATTR_MAXREG_COUNT
	.align		4
        /*004c*/ 	.byte	0x03, 0x1b
        /*004e*/ 	.short	0x00ff


	//----- nvinfo : EIATTR_MERCURY_ISA_VERSION
	.align		4
        /*0050*/ 	.byte	0x03, 0x5f
        /*0052*/ 	.short	0x0101


	//----- nvinfo : EIATTR_VRC_CTA_INIT_COUNT
	.align		4
        /*0054*/ 	.byte	0x02, 0x4a
	.zero		1
	.zero		1


	//----- nvinfo : EIATTR_EXIT_INSTR_OFFSETS
	.align		4
        /*0058*/ 	.byte	0x04, 0x1c
        /*005a*/ 	.short	(.L_17 - .L_16)


	//   ....[0]....
.L_16:
        /*005c*/ 	.word	0x000000c0


	//   ....[1]....
        /*0060*/ 	.word	0x00000a90


	//----- nvinfo : EIATTR_CBANK_PARAM_SIZE
	.align		4
.L_17:
        /*0064*/ 	.byte	0x03, 0x19
        /*0066*/ 	.short	0x001c


	//----- nvinfo : EIATTR_PARAM_CBANK
	.align		4
        /*0068*/ 	.byte	0x04, 0x0a
        /*006a*/ 	.short	(.L_19 - .L_18)
	.align		4
.L_18:
        /*006c*/ 	.word	index@(.nv.constant0.matrixMultiply)
        /*0070*/ 	.short	0x0380
        /*0072*/ 	.short	0x001c


	//----- nvinfo : EIATTR_SW_WAR
	.align		4
.L_19:
        /*0074*/ 	.byte	0x04, 0x36
        /*0076*/ 	.short	(.L_21 - .L_20)
.L_20:
        /*0078*/ 	.word	0x00000008
.L_21:


//--------------------- .nv.callgraph             --------------------------
	.section	.nv.callgraph,"",@"SHT_CUDA_CALLGRAPH"
	.align	4
	.sectionentsize	8
	.align		4
        /*0000*/ 	.word	0x00000000
	.align		4
        /*0004*/ 	.word	0xffffffff
	.align		4
        /*0008*/ 	.word	0x00000000
	.align		4
        /*000c*/ 	.word	0xfffffffe
	.align		4
        /*0010*/ 	.word	0x00000000
	.align		4
        /*0014*/ 	.word	0xfffffffd
	.align		4
        /*0018*/ 	.word	0x00000000
	.align		4
        /*001c*/ 	.word	0xfffffffc


//--------------------- .text.matrixMultiply      --------------------------
	.section	.text.matrixMultiply,"ax",@progbits
	.align	128
        .global         matrixMultiply
        .type           matrixMultiply,@function
        .size           matrixMultiply,(.L_x_5 - matrixMultiply)
        .other          matrixMultiply,@"STO_CUDA_ENTRY STV_DEFAULT"
matrixMultiply:
.text.matrixMultiply:
[----:B------:R-:W-:Y:S01]  /*0000*/  LDC R1, c[0x0][0x37c] ;  /* 0x0000df00ff017b82 */ /* 0x000fe20000000800 */
[----:B------:R-:W0:Y:S07]  /*0010*/  S2R R0, SR_TID.Y ;  /* 0x0000000000007919 */ /* 0x000e2e0000002200 */
[----:B------:R-:W0:Y:S01]  /*0020*/  S2UR UR4, SR_CTAID.Y ;  /* 0x00000000000479c3 */ /* 0x000e220000002600 */
[----:B------:R-:W1:Y:S01]  /*0030*/  LDCU UR20, c[0x0][0x398] ;  /* 0x00007300ff1477ac */ /* 0x000e620008000800 */
[----:B------:R-:W2:Y:S06]  /*0040*/  S2R R3, SR_TID.X ;  /* 0x0000000000037919 */ /* 0x000eac0000002100 */
[----:B------:R-:W0:Y:S08]  /*0050*/  LDC R13, c[0x0][0x364] ;  /* 0x0000d900ff0d7b82 */ /* 0x000e300000000800 */
[----:B------:R-:W2:Y:S08]  /*0060*/  S2UR UR5, SR_CTAID.X ;  /* 0x00000000000579c3 */ /* 0x000eb00000002500 */
[----:B------:R-:W2:Y:S01]  /*0070*/  LDC R2, c[0x0][0x360] ;  /* 0x0000d800ff027b82 */ /* 0x000ea20000000800 */
[----:B0-----:R-:W-:-:S02]  /*0080*/  IMAD R13, R13, UR4, R0 ;  /* 0x000000040d0d7c24 */ /* 0x001fc4000f8e0200 */
[----:B--2---:R-:W-:-:S05]  /*0090*/  IMAD R0, R2, UR5, R3 ;  /* 0x0000000502007c24 */ /* 0x004fca000f8e0203 */
[----:B------:R-:W-:-:S04]  /*00a0*/  VIMNMX R2, PT, PT, R13, R0, !PT ;  /* 0x000000000d027248 */ /* 0x000fc80007fe0100 */
[----:B-1----:R-:W-:-:S13]  /*00b0*/  ISETP.GE.AND P0, PT, R2, UR20, PT ;  /* 0x0000001402007c0c */ /* 0x002fda000bf06270 */
[----:B------:R-:W-:Y:S05]  /*00c0*/  @P0 EXIT ;  /* 0x000000000000094d */ /* 0x000fea0003800000 */
[----:B------:R-:W-:Y:S01]  /*00d0*/  UISETP.GE.U32.AND UP0, UPT, UR20, 0x8, UPT ;  /* 0x000000081400788c */ /* 0x000fe2000bf06070 */
[----:B------:R-:W-:Y:S02]  /*00e0*/  HFMA2 R12, -RZ, RZ, 0, 0 ;  /* 0x00000000ff0c7431 */ /* 0x000fe400000001ff */
[----:B------:R-:W-:Y:S01]  /*00f0*/  IMAD R13, R13, UR20, RZ ;  /* 0x000000140d0d7c24 */ /* 0x000fe2000f8e02ff */
[----:B------:R-:W-:Y:S01]  /*0100*/  UMOV UR4, URZ ;  /* 0x000000ff00047c82 */ /* 0x000fe20008000000 */
[----:B------:R-:W0:Y:S04]  /*0110*/  LDCU.64 UR18, c[0x0][0x358] ;  /* 0x00006b00ff1277ac */ /* 0x000e280008000a00 */
[----:B------:R-:W-:Y:S05]  /*0120*/  BRA.U !UP0, `(.L_x_0) ;  /* 0x0000000508047547 */ /* 0x000fea000b800000 */
[----:B------:R-:W1:Y:S01]  /*0130*/  LDCU.128 UR24, c[0x0][0x380] ;  /* 0x00007000ff1877ac */ /* 0x000e620008000c00 */
[----:B------:R-:W-:Y:S02]  /*0140*/  MOV R12, RZ ;  /* 0x000000ff000c7202 */ /* 0x000fe40000000f00 */
[----:B------:R-:W-:Y:S01]  /*0150*/  MOV R14, R0 ;  /* 0x00000000000e7202 */ /* 0x000fe20000000f00 */
[----:B------:R-:W-:-:S04]  /*0160*/  ULOP3.LUT UR4, UR20, 0x7ffffff8, URZ, 0xc0, !UPT ;  /* 0x7ffffff814047892 */ /* 0x000fc8000f8ec0ff */
[----:B------:R-:W-:Y:S01]  /*0170*/  UIADD3 UR5, UPT, UPT, -UR4, URZ, URZ ;  /* 0x000000ff04057290 */ /* 0x000fe2000fffe1ff */
[----:B-1----:R-:W-:Y:S01]  /*0180*/  MOV R2, UR24 ;  /* 0x0000001800027c02 */ /* 0x002fe20008000f00 */
[----:B------:R-:W-:Y:S01]  /*0190*/  UIMAD.WIDE UR6, UR20, 0x8, UR26 ;  /* 0x00000008140678a5 */ /* 0x000fe2000f8e021a */
[----:B------:R-:W-:Y:S01]  /*01a0*/  MOV R3, UR25 ;  /* 0x0000001900037c02 */ /* 0x000fe20008000f00 */
[----:B------:R-:W-:Y:S02]  /*01b0*/  UIMAD.WIDE UR8, UR20, 0xc, UR26 ;  /* 0x0000000c140878a5 */ /* 0x000fe4000f8e021a */
[----:B------:R-:W-:Y:S01]  /*01c0*/  UIMAD.WIDE UR10, UR20, 0x10, UR26 ;  /* 0x00000010140a78a5 */ /* 0x000fe2000f8e021a */
[----:B------:R-:W-:Y:S01]  /*01d0*/  IMAD.WIDE.U32 R2, R13, 0x4, R2 ;  /* 0x000000040d027825 */ /* 0x000fe200078e0002 */
[----:B------:R-:W-:Y:S02]  /*01e0*/  UIMAD.WIDE UR12, UR20, 0x14, UR26 ;  /* 0x00000014140c78a5 */ /* 0x000fe4000f8e021a */
[----:B------:R-:W-:Y:S01]  /*01f0*/  UIMAD.WIDE UR14, UR20, 0x18, UR26 ;  /* 0x00000018140e78a5 */ /* 0x000fe2000f8e021a */
[----:B------:R-:W-:Y:S01]  /*0200*/  IADD3 R2, P0, PT, R2, 0x10, RZ ;  /* 0x0000001002027810 */ /* 0x000fe20007f1e0ff */
[----:B------:R-:W-:-:S03]  /*0210*/  UIMAD.WIDE UR16, UR20, 0x1c, UR26 ;  /* 0x0000001c141078a5 */ /* 0x000fc6000f8e021a */
[----:B------:R-:W-:-:S09]  /*0220*/  IADD3.X R3, PT, PT, RZ, R3, RZ, P0, !PT ;  /* 0x00000003ff037210 */ /* 0x000fd200007fe4ff */
.L_x_1:
[----:B------:R-:W-:Y:S01]  /*0230*/  UIMAD.WIDE UR22, UR20, 0x4, UR26 ;  /* 0x00000004141678a5 */ /* 0x000fe2000f8e021a */
[----:B------:R-:W-:Y:S02]  /*0240*/  IMAD.MOV.U32 R23, RZ, RZ, 0x4 ;  /* 0x00000004ff177424 */ /* 0x000fe400078e00ff */
[----:B------:R-:W-:Y:S01]  /*0250*/  HFMA2 R11, -RZ, RZ, 0, 2.384185791015625e-07 ;  /* 0x00000004ff0b7431 */ /* 0x000fe200000001ff */
[----:B------:R-:W-:Y:S01]  /*0260*/  MOV R25, 0x4 ;  /* 0x0000000400197802 */ /* 0x000fe20000000f00 */
[----:B0-----:R-:W2:Y:S01]  /*0270*/  LDG.E R21, desc[UR18][R2.64+-0x10] ;  /* 0xfffff01202157981 */ /* 0x001ea2000c1e1900 */
[C---:B------:R-:W-:Y:S01]  /*0280*/  IMAD.WIDE R22, R14.reuse, R23, UR26 ;  /* 0x0000001a0e167e25 */ /* 0x040fe2000f8e0217 */
[----:B------:R-:W-:Y:S02]  /*0290*/  MOV R8, UR22 ;  /* 0x0000001600087c02 */ /* 0x000fe40008000f00 */
[----:B------:R-:W-:Y:S01]  /*02a0*/  MOV R9, UR23 ;  /* 0x0000001700097c02 */ /* 0x000fe20008000f00 */
[----:B------:R-:W3:Y:S02]  /*02b0*/  LDG.E R19, desc[UR18][R2.64+-0xc] ;  /* 0xfffff41202137981 */ /* 0x000ee4000c1e1900 */
[----:B------:R-:W-:-:S02]  /*02c0*/  IMAD.WIDE R8, R14, 0x4, R8 ;  /* 0x000000040e087825 */ /* 0x000fc400078e0208 */
[----:B------:R-:W2:Y:S01]  /*02d0*/  LDG.E R22, desc[UR18][R22.64] ;  /* 0x0000001216167981 */ /* 0x000ea2000c1e1900 */
[----:B------:R-:W-:Y:S01]  /*02e0*/  MOV R5, 0x4 ;  /* 0x0000000400057802 */ /* 0x000fe20000000f00 */
[C---:B------:R-:W-:Y:S02]  /*02f0*/  IMAD.WIDE R24, R14.reuse, R25, UR6 ;  /* 0x000000060e187e25 */ /* 0x040fe4000f8e0219 */
[----:B------:R0:W3:Y:S02]  /*0300*/  LDG.E R20, desc[UR18][R8.64] ;  /* 0x0000001208147981 */ /* 0x0000e4000c1e1900 */
[----:B------:R-:W-:Y:S02]  /*0310*/  IMAD.WIDE R10, R14, R11, UR8 ;  /* 0x000000080e0a7e25 */ /* 0x000fe4000f8e020b */
[----:B------:R-:W4:Y:S04]  /*0320*/  LDG.E R18, desc[UR18][R24.64] ;  /* 0x0000001218127981 */ /* 0x000f28000c1e1900 */
[----:B------:R-:W4:Y:S01]  /*0330*/  LDG.E R17, desc[UR18][R2.64+-0x8] ;  /* 0xfffff81202117981 */ /* 0x000f22000c1e1900 */
[----:B0-----:R-:W-:-:S02]  /*0340*/  HFMA2 R9, -RZ, RZ, 0, 2.384185791015625e-07 ;  /* 0x00000004ff097431 */ /* 0x001fc400000001ff */
[----:B------:R-:W-:Y:S01]  /*0350*/  IMAD.MOV.U32 R7, RZ, RZ, 0x4 ;  /* 0x00000004ff077424 */ /* 0x000fe200078e00ff */
[----:B------:R0:W5:Y:S01]  /*0360*/  LDG.E R16, desc[UR18][R10.64] ;  /* 0x000000120a107981 */ /* 0x000162000c1e1900 */
[----:B------:R-:W-:-:S03]  /*0370*/  IMAD.WIDE R4, R14, R5, UR10 ;  /* 0x0000000a0e047e25 */ /* 0x000fc6000f8e0205 */
[----:B------:R-:W5:Y:S01]  /*0380*/  LDG.E R15, desc[UR18][R2.64+-0x4] ;  /* 0xfffffc12020f7981 */ /* 0x000f62000c1e1900 */
[C---:B------:R-:W-:Y:S01]  /*0390*/  IMAD.WIDE R6, R14.reuse, R7, UR12 ;  /* 0x0000000c0e067e25 */ /* 0x040fe2000f8e0207 */
[----:B------:R-:W-:Y:S02]  /*03a0*/  MOV R27, 0x4 ;  /* 0x00000004001b7802 */ /* 0x000fe40000000f00 */
[----:B------:R1:W5:Y:S01]  /*03b0*/  LDG.E R4, desc[UR18][R4.64] ;  /* 0x0000001204047981 */ /* 0x000362000c1e1900 */
[----:B------:R-:W-:-:S03]  /*03c0*/  IMAD.WIDE R8, R14, R9, UR14 ;  /* 0x0000000e0e087e25 */ /* 0x000fc6000f8e0209 */
[----:B------:R-:W5:Y:S01]  /*03d0*/  LDG.E R23, desc[UR18][R2.64] ;  /* 0x0000001202177981 */ /* 0x000f62000c1e1900 */
[----:B0-----:R-:W-:-:S03]  /*03e0*/  IMAD.WIDE R10, R14, R27, UR16 ;  /* 0x000000100e0a7e25 */ /* 0x001fc6000f8e021b */
[----:B------:R-:W5:Y:S04]  /*03f0*/  LDG.E R7, desc[UR18][R6.64] ;  /* 0x0000001206077981 */ /* 0x000f68000c1e1900 */
[----:B------:R-:W5:Y:S04]  /*0400*/  LDG.E R24, desc[UR18][R2.64+0x4] ;  /* 0x0000041202187981 */ /* 0x000f68000c1e1900 */
[----:B------:R-:W5:Y:S04]  /*0410*/  LDG.E R8, desc[UR18][R8.64] ;  /* 0x0000001208087981 */ /* 0x000f68000c1e1900 */
[----:B------:R-:W5:Y:S04]  /*0420*/  LDG.E R25, desc[UR18][R2.64+0x8] ;  /* 0x0000081202197981 */ /* 0x000f68000c1e1900 */
[----:B------:R-:W5:Y:S04]  /*0430*/  LDG.E R10, desc[UR18][R10.64] ;  /* 0x000000120a0a7981 */ /* 0x000f68000c1e1900 */
[----:B------:R0:W5:Y:S01]  /*0440*/  LDG.E R27, desc[UR18][R2.64+0xc] ;  /* 0x00000c12021b7981 */ /* 0x000162000c1e1900 */
[----:B------:R-:W-:-:S04]  /*0450*/  UIADD3 UR5, UPT, UPT, UR5, 0x8, URZ ;  /* 0x0000000805057890 */ /* 0x000fc8000fffe0ff */
[----:B------:R-:W-:Y:S01]  /*0460*/  UISETP.NE.AND UP0, UPT, UR5, URZ, UPT ;  /* 0x000000ff0500728c */ /* 0x000fe2000bf05270 */
[----:B-1----:R-:W-:Y:S02]  /*0470*/  MOV R5, UR20 ;  /* 0x0000001400057c02 */ /* 0x002fe40008000f00 */
[----:B0-----:R-:W-:Y:S02]  /*0480*/  IADD3 R2, P0, PT, R2, 0x20, RZ ;  /* 0x0000002002027810 */ /* 0x001fe40007f1e0ff */
[----:B------:R-:W-:Y:S02]  /*0490*/  LEA R14, R5, R14, 0x3 ;  /* 0x0000000e050e7211 */ /* 0x000fe400078e18ff */
[----:B------:R-:W-:Y:S01]  /*04a0*/  IADD3.X R3, PT, PT, RZ, R3, RZ, P0, !PT ;  /* 0x00000003ff037210 */ /* 0x000fe200007fe4ff */
[----:B--2---:R-:W-:-:S04]  /*04b0*/  FFMA R22, R21, R22, R12 ;  /* 0x0000001615167223 */ /* 0x004fc8000000000c */
[----:B---3--:R-:W-:-:S04]  /*04c0*/  FFMA R20, R19, R20, R22 ;  /* 0x0000001413147223 */ /* 0x008fc80000000016 */
[----:B----4-:R-:W-:-:S04]  /*04d0*/  FFMA R18, R17, R18, R20 ;  /* 0x0000001211127223 */ /* 0x010fc80000000014 */
[----:B-----5:R-:W-:-:S04]  /*04e0*/  FFMA R16, R15, R16, R18 ;  /* 0x000000100f107223 */ /* 0x020fc80000000012 */
[----:B------:R-:W-:-:S04]  /*04f0*/  FFMA R23, R23, R4, R16 ;  /* 0x0000000417177223 */ /* 0x000fc80000000010 */
[----:B------:R-:W-:-:S04]  /*0500*/  FFMA R24, R24, R7, R23 ;  /* 0x0000000718187223 */ /* 0x000fc80000000017 */
[----:B------:R-:W-:-:S04]  /*0510*/  FFMA R8, R25, R8, R24 ;  /* 0x0000000819087223 */ /* 0x000fc80000000018 */
[----:B------:R-:W-:Y:S01]  /*0520*/  FFMA R12, R27, R10, R8 ;  /* 0x0000000a1b0c7223 */ /* 0x000fe20000000008 */
[----:B------:R-:W-:Y:S06]  /*0530*/  BRA.U UP0, `(.L_x_1) ;  /* 0xfffffffd003c7547 */ /* 0x000fec000b83ffff */
.L_x_0:
[----:B------:R-:W-:-:S04]  /*0540*/  ULOP3.LUT UR6, UR20, 0x7, URZ, 0xc0, !UPT ;  /* 0x0000000714067892 */ /* 0x000fc8000f8ec0ff */
[----:B------:R-:W-:-:S09]  /*0550*/  UISETP.NE.AND UP0, UPT, UR6, URZ, UPT ;  /* 0x000000ff0600728c */ /* 0x000fd2000bf05270 */
[----:B------:R-:W-:Y:S05]  /*0560*/  BRA.U !UP0, `(.L_x_2) ;  /* 0x0000000508387547 */ /* 0x000fea000b800000 */
[----:B------:R-:W-:Y:S02]  /*0570*/  UISETP.GE.U32.AND UP0, UPT, UR6, 0x4, UPT ;  /* 0x000000040600788c */ /* 0x000fe4000bf06070 */
[----:B------:R-:W-:-:S04]  /*0580*/  ULOP3.LUT UR5, UR20, 0x3, URZ, 0xc0, !UPT ;  /* 0x0000000314057892 */ /* 0x000fc8000f8ec0ff */
[----:B------:R-:W-:-:S03]  /*0590*/  UISETP.NE.AND UP1, UPT, UR5, URZ, UPT ;  /* 0x000000ff0500728c */ /* 0x000fc6000bf25270 */
[----:B------:R-:W-:Y:S08]  /*05a0*/  BRA.U !UP0, `(.L_x_3) ;  /* 0x00000001087c7547 */ /* 0x000ff0000b800000 */
[----:B------:R-:W1:Y:S01]  /*05b0*/  LDC.64 R6, c[0x0][0x388] ;  /* 0x0000e200ff067b82 */ /* 0x000e620000000a00 */
[----:B------:R-:W2:Y:S01]  /*05c0*/  LDCU.64 UR6, c[0x0][0x380] ;  /* 0x00007000ff0677ac */ /* 0x000ea20008000a00 */
[----:B------:R-:W-:Y:S01]  /*05d0*/  IMAD.U32 R9, RZ, RZ, UR4 ;  /* 0x00000004ff097e24 */ /* 0x000fe2000f8e00ff */
[C---:B------:R-:W-:Y:S02]  /*05e0*/  IADD3 R3, PT, PT, R13.reuse, UR4, RZ ;  /* 0x000000040d037c10 */ /* 0x040fe4000fffe0ff */
[----:B------:R-:W-:Y:S01]  /*05f0*/  IADD3 R10, P0, PT, R13, UR4, RZ ;  /* 0x000000040d0a7c10 */ /* 0x000fe2000ff1e0ff */
[----:B------:R-:W-:Y:S01]  /*0600*/  IMAD R9, R9, UR20, R0 ;  /* 0x0000001409097c24 */ /* 0x000fe2000f8e0200 */
[----:B------:R-:W-:Y:S01]  /*0610*/  MOV R11, UR20 ;  /* 0x00000014000b7c02 */ /* 0x000fe20008000f00 */
[----:B------:R-:W3:Y:S01]  /*0620*/  LDC.64 R4, c[0x0][0x380] ;  /* 0x0000e000ff047b82 */ /* 0x000ee20000000a00 */
[----:B------:R-:W-:Y:S01]  /*0630*/  MOV R15, UR20 ;  /* 0x00000014000f7c02 */ /* 0x000fe20008000f00 */
[----:B-1----:R-:W-:Y:S01]  /*0640*/  IMAD.WIDE R6, R9, 0x4, R6 ;  /* 0x0000000409067825 */ /* 0x002fe200078e0206 */
[----:B------:R-:W-:-:S05]  /*0650*/  MOV R9, UR20 ;  /* 0x0000001400097c02 */ /* 0x000fca0008000f00 */
[----:B------:R-:W-:Y:S02]  /*0660*/  IMAD.WIDE R8, R9, 0x4, R6 ;  /* 0x0000000409087825 */ /* 0x000fe400078e0206 */
[----:B0-----:R-:W4:Y:S02]  /*0670*/  LDG.E R6, desc[UR18][R6.64] ;  /* 0x0000001206067981 */ /* 0x001f24000c1e1900 */
[----:B---3--:R-:W-:Y:S01]  /*0680*/  IMAD.WIDE.U32 R4, R3, 0x4, R4 ;  /* 0x0000000403047825 */ /* 0x008fe200078e0004 */
[----:B------:R-:W-:Y:S01]  /*0690*/  IADD3.X R3, PT, PT, RZ, RZ, RZ, P0, !PT ;  /* 0x000000ffff037210 */ /* 0x000fe200007fe4ff */
[----:B------:R-:W3:Y:S01]  /*06a0*/  LDG.E R17, desc[UR18][R8.64] ;  /* 0x0000001208117981 */ /* 0x000ee2000c1e1900 */
[----:B--2---:R-:W-:-:S03]  /*06b0*/  LEA R2, P0, R10, UR6, 0x2 ;  /* 0x000000060a027c11 */ /* 0x004fc6000f8010ff */
[----:B------:R-:W4:Y:S01]  /*06c0*/  LDG.E R5, desc[UR18][R4.64] ;  /* 0x0000001204057981 */ /* 0x000f22000c1e1900 */
[----:B------:R-:W-:Y:S01]  /*06d0*/  LEA.HI.X R3, R10, UR7, R3, 0x2, P0 ;  /* 0x000000070a037c11 */ /* 0x000fe200080f1403 */
[----:B------:R-:W-:-:S04]  /*06e0*/  IMAD.WIDE R10, R11, 0x4, R8 ;  /* 0x000000040b0a7825 */ /* 0x000fc800078e0208 */
[----:B------:R-:W3:Y:S01]  /*06f0*/  LDG.E R16, desc[UR18][R2.64+0x4] ;  /* 0x0000041202107981 */ /* 0x000ee2000c1e1900 */
[----:B------:R-:W-:-:S03]  /*0700*/  IMAD.WIDE R14, R15, 0x4, R10 ;  /* 0x000000040f0e7825 */ /* 0x000fc600078e020a */
[----:B------:R-:W2:Y:S04]  /*0710*/  LDG.E R19, desc[UR18][R10.64] ;  /* 0x000000120a137981 */ /* 0x000ea8000c1e1900 */
[----:B------:R-:W2:Y:S04]  /*0720*/  LDG.E R18, desc[UR18][R2.64+0x8] ;  /* 0x0000081202127981 */ /* 0x000ea8000c1e1900 */
[----:B------:R-:W5:Y:S04]  /*0730*/  LDG.E R20, desc[UR18][R2.64+0xc] ;  /* 0x00000c1202147981 */ /* 0x000f68000c1e1900 */
[----:B------:R-:W5:Y:S01]  /*0740*/  LDG.E R14, desc[UR18][R14.64] ;  /* 0x000000120e0e7981 */ /* 0x000f62000c1e1900 */
[----:B------:R-:W-:Y:S01]  /*0750*/  UIADD3 UR4, UPT, UPT, UR4, 0x4, URZ ;  /* 0x0000000404047890 */ /* 0x000fe2000fffe0ff */
[----:B----4-:R-:W-:-:S04]  /*0760*/  FFMA R5, R5, R6, R12 ;  /* 0x0000000605057223 */ /* 0x010fc8000000000c */
[----:B---3--:R-:W-:-:S04]  /*0770*/  FFMA R5, R16, R17, R5 ;  /* 0x0000001110057223 */ /* 0x008fc80000000005 */
[----:B--2---:R-:W-:-:S04]  /*0780*/  FFMA R5, R18, R19, R5 ;  /* 0x0000001312057223 */ /* 0x004fc80000000005 */
[----:B-----5:R-:W-:-:S07]  /*0790*/  FFMA R12, R20, R14, R5 ;  /* 0x0000000e140c7223 */ /* 0x020fce0000000005 */
.L_x_3:
[----:B------:R-:W-:Y:S05]  /*07a0*/  BRA.U !UP1, `(.L_x_2) ;  /* 0x0000000109a87547 */ /* 0x000fea000b800000 */
[----:B------:R-:W-:Y:S01]  /*07b0*/  UISETP.NE.AND UP0, UPT, UR5, 0x1, UPT ;  /* 0x000000010500788c */ /* 0x000fe2000bf05270 */
[----:B------:R-:W-:Y:S01]  /*07c0*/  MOV R7, UR4 ;  /* 0x0000000400077c02 */ /* 0x000fe20008000f00 */
[----:B------:R-:W-:Y:S02]  /*07d0*/  ULOP3.LUT UR5, UR20, 0x1, URZ, 0xc0, !UPT ;  /* 0x0000000114057892 */ /* 0x000fe4000f8ec0ff */
[----:B------:R-:W-:Y:S02]  /*07e0*/  MOV R15, UR20 ;  /* 0x00000014000f7c02 */ /* 0x000fe40008000f00 */
[----:B------:R-:W-:Y:S01]  /*07f0*/  UISETP.NE.U32.AND UP1, UPT, UR5, 0x1, UPT ;  /* 0x000000010500788c */ /* 0x000fe2000bf25070 */
[----:B------:R-:W-:-:S04]  /*0800*/  PLOP3.LUT P1, PT, PT, PT, UP0, 0x80, 0x8 ;  /* 0x000000000008781c */ /* 0x000fc80003f2f008 */
[----:B------:R-:W1:Y:S01]  /*0810*/  @UP0 LDCU.128 UR8, c[0x0][0x380] ;  /* 0x00007000ff0807ac */ /* 0x000e620008000c00 */
[----:B------:R-:W-:Y:S01]  /*0820*/  PLOP3.LUT P0, PT, PT, PT, UP1, 0x80, 0x8 ;  /* 0x000000000008781c */ /* 0x000fe20003f0f018 */
[----:B------:R-:W2:Y:S04]  /*0830*/  @UP0 LDCU.64 UR6, c[0x0][0x380] ;  /* 0x00007000ff0607ac */ /* 0x000ea80008000a00 */
[----:B------:R-:W3:Y:S03]  /*0840*/  @!UP1 LDCU.128 UR12, c[0x0][0x380] ;  /* 0x00007000ff0c97ac */ /* 0x000ee60008000c00 */
[C---:B------:R-:W-:Y:S02]  /*0850*/  @P1 IADD3 R3, PT, PT, R13.reuse, UR4, RZ ;  /* 0x000000040d031c10 */ /* 0x040fe4000fffe0ff */
[----:B------:R-:W-:Y:S01]  /*0860*/  @P1 IADD3 R6, P2, PT, R13, UR4, RZ ;  /* 0x000000040d061c10 */ /* 0x000fe2000ff5e0ff */
[----:B------:R-:W-:Y:S01]  /*0870*/  @UP0 UIADD3 UR4, UPT, UPT, UR4, 0x2, URZ ;  /* 0x0000000204040890 */ /* 0x000fe2000fffe0ff */
[----:B-1----:R-:W-:Y:S01]  /*0880*/  MOV R11, UR9 ;  /* 0x00000009000b7c02 */ /* 0x002fe20008000f00 */
[----:B------:R-:W-:Y:S01]  /*0890*/  IMAD.U32 R10, RZ, RZ, UR8 ;  /* 0x00000008ff0a7e24 */ /* 0x000fe2000f8e00ff */
[----:B------:R-:W-:-:S02]  /*08a0*/  MOV R4, UR10 ;  /* 0x0000000a00047c02 */ /* 0x000fc40008000f00 */
[----:B------:R-:W-:Y:S01]  /*08b0*/  MOV R5, UR11 ;  /* 0x0000000b00057c02 */ /* 0x000fe20008000f00 */
[----:B------:R-:W-:-:S04]  /*08c0*/  @P1 IMAD.WIDE.U32 R10, R3, 0x4, R10 ;  /* 0x00000004030a1825 */ /* 0x000fc800078e000a */
[----:B------:R-:W-:Y:S01]  /*08d0*/  @P1 IMAD R3, R7, UR20, R0 ;  /* 0x0000001407031c24 */ /* 0x000fe2000f8e0200 */
[----:B------:R-:W-:Y:S01]  /*08e0*/  @P1 IADD3.X R7, PT, PT, RZ, RZ, RZ, P2, !PT ;  /* 0x000000ffff071210 */ /* 0x000fe200017fe4ff */
[----:B------:R-:W-:Y:S01]  /*08f0*/  IMAD.U32 R19, RZ, RZ, UR4 ;  /* 0x00000004ff137e24 */ /* 0x000fe2000f8e00ff */
[C---:B--2---:R-:W-:Y:S01]  /*0900*/  @P1 LEA R2, P2, R6.reuse, UR6, 0x2 ;  /* 0x0000000606021c11 */ /* 0x044fe2000f8410ff */
[----:B------:R-:W-:Y:S01]  /*0910*/  @P1 IMAD.WIDE R4, R3, 0x4, R4 ;  /* 0x0000000403041825 */ /* 0x000fe200078e0204 */
[----:B------:R-:W-:Y:S01]  /*0920*/  @!P0 IADD3 R17, PT, PT, R13, UR4, RZ ;  /* 0x000000040d118c10 */ /* 0x000fe2000fffe0ff */
[----:B0-----:R-:W2:Y:S01]  /*0930*/  @P1 LDG.E R11, desc[UR18][R10.64] ;  /* 0x000000120a0b1981 */ /* 0x001ea2000c1e1900 */
[----:B------:R-:W-:Y:S01]  /*0940*/  @P1 LEA.HI.X R3, R6, UR7, R7, 0x2, P2 ;  /* 0x0000000706031c11 */ /* 0x000fe200090f1407 */
[----:B------:R-:W-:Y:S01]  /*0950*/  @!P0 IMAD R19, R19, UR20, R0 ;  /* 0x0000001413138c24 */ /* 0x000fe2000f8e0200 */
[----:B---3--:R-:W-:Y:S01]  /*0960*/  MOV R6, UR12 ;  /* 0x0000000c00067c02 */ /* 0x008fe20008000f00 */
[----:B------:R-:W-:Y:S01]  /*0970*/  @P1 IMAD.WIDE R14, R15, 0x4, R4 ;  /* 0x000000040f0e1825 */ /* 0x000fe200078e0204 */
[----:B------:R-:W-:Y:S01]  /*0980*/  MOV R7, UR13 ;  /* 0x0000000d00077c02 */ /* 0x000fe20008000f00 */
[----:B------:R-:W2:Y:S01]  /*0990*/  @P1 LDG.E R4, desc[UR18][R4.64] ;  /* 0x0000001204041981 */ /* 0x000ea2000c1e1900 */
[----:B------:R-:W-:-:S02]  /*09a0*/  MOV R8, UR14 ;  /* 0x0000000e00087c02 */ /* 0x000fc40008000f00 */
[----:B------:R-:W-:Y:S01]  /*09b0*/  MOV R9, UR15 ;  /* 0x0000000f00097c02 */ /* 0x000fe20008000f00 */
[----:B------:R-:W-:Y:S01]  /*09c0*/  @!P0 IMAD.WIDE.U32 R6, R17, 0x4, R6 ;  /* 0x0000000411068825 */ /* 0x000fe200078e0006 */
[----:B------:R-:W3:Y:S03]  /*09d0*/  @P1 LDG.E R14, desc[UR18][R14.64] ;  /* 0x000000120e0e1981 */ /* 0x000ee6000c1e1900 */
[----:B------:R-:W-:Y:S01]  /*09e0*/  @!P0 IMAD.WIDE R8, R19, 0x4, R8 ;  /* 0x0000000413088825 */ /* 0x000fe200078e0208 */
[----:B------:R-:W3:Y:S04]  /*09f0*/  @P1 LDG.E R2, desc[UR18][R2.64+0x4] ;  /* 0x0000041202021981 */ /* 0x000ee8000c1e1900 */
[----:B------:R-:W4:Y:S04]  /*0a00*/  @!P0 LDG.E R7, desc[UR18][R6.64] ;  /* 0x0000001206078981 */ /* 0x000f28000c1e1900 */
[----:B------:R-:W4:Y:S01]  /*0a10*/  @!P0 LDG.E R8, desc[UR18][R8.64] ;  /* 0x0000001208088981 */ /* 0x000f22000c1e1900 */
[----:B--2---:R-:W-:-:S04]  /*0a20*/  @P1 FFMA R11, R11, R4, R12 ;  /* 0x000000040b0b1223 */ /* 0x004fc8000000000c */
[----:B---3--:R-:W-:-:S04]  /*0a30*/  @P1 FFMA R12, R2, R14, R11 ;  /* 0x0000000e020c1223 */ /* 0x008fc8000000000b */
[----:B----4-:R-:W-:-:S07]  /*0a40*/  @!P0 FFMA R12, R7, R8, R12 ;  /* 0x00000008070c8223 */ /* 0x010fce000000000c */
.L_x_2:
[----:B------:R-:W1:Y:S01]  /*0a50*/  LDC.64 R2, c[0x0][0x390] ;  /* 0x0000e400ff027b82 */ /* 0x000e620000000a00 */
[----:B------:R-:W-:-:S05]  /*0a60*/  IADD3 R13, PT, PT, R0, R13, RZ ;  /* 0x0000000d000d7210 */ /* 0x000fca0007ffe0ff */
[----:B-1----:R-:W-:-:S05]  /*0a70*/  IMAD.WIDE R2, R13, 0x4, R2 ;  /* 0x000000040d027825 */ /* 0x002fca00078e0202 */
[----:B0-----:R-:W-:Y:S01]  /*0a80*/  STG.E desc[UR18][R2.64], R12 ;  /* 0x0000000c02007986 */ /* 0x001fe2000c101912 */
[----:B------:R-:W-:Y:S05]  /*0a90*/  EXIT ;  /* 0x000000000000794d */ /* 0x000fea0003800000 */
.L_x_4:
[----:B------:R-:W-:-:S00]  /*0aa0*/  BRA `(.L_x_4) ;  /* 0xfffffffc00fc7947 */ /* 0x000fc0000383ffff */
[----:B------:R-:W-:-:S00]  /*0ab0*/  NOP ;  /* 0x0000000000007918 */ /* 0x000fc00000000000 */
        /* <DEDUP_REMOVED lines=12> */
.L_x_5:


//--------------------- .nv.shared.reserved.0     --------------------------
	.section	.nv.shared.reserved.0,"aw",@nobits
	.weak		__nv_reservedSMEM_offset_0_alias
	.size		__nv_reservedSMEM_offset_0_alias, 0, 64
	.other		__nv_reservedSMEM_offset_0_alias,@"STO_CUDA_RESERVED_SHARED STV_DEFAULT"
__nv_reservedSMEM_offset_0_alias:
	.zero		0
	.zero		64


//--------------------- .nv.constant0.matrixMultiply --------------------------
	.section	.nv.constant0.matrixMultiply,"a",@progbits
	.sectionflags	@""
	.align	4
.nv.constant0.matrixMultiply:
	.zero		924


//--------------------- SYMBOLS --------------------------

	.type		.nv.reservedSmem.offset0,@object
	.size		.nv.reservedSmem.offset0,0x4
